//
// Generated by NVIDIA NVVM Compiler
//
// Compiler Build ID: CL-36424714
// Cuda compilation tools, release 13.0, V13.0.88
// Based on NVVM 20.0.0
//

.version 9.0
.target sm_100
.address_size 64

	// .globl	_Z10helloWorldv
.extern .func  (.param .b32 func_retval0) vprintf
(
	.param .b64 vprintf_param_0,
	.param .b64 vprintf_param_1
)
;
.global .align 1 .b8 $str[25] = {72, 101, 108, 108, 111, 44, 32, 87, 111, 114, 108, 100, 33, 32, 84, 104, 114, 101, 97, 100, 32, 37, 100, 10};

.visible .entry _Z10helloWorldv()
{
	.local .align 8 .b8 	__local_depot0[8];
	.reg .b64 	%SP;
	.reg .b64 	%SPL;
	.reg .b32 	%r<7>;
	.reg .b64 	%rd<5>;

	mov.u64 	%SPL, __local_depot0;
	cvta.local.u64 	%SP, %SPL;
	add.u64 	%rd1, %SP, 0;
	add.u64 	%rd2, %SPL, 0;
	mov.u32 	%r1, %tid.x;
	mov.u32 	%r2, %ctaid.x;
	mov.u32 	%r3, %ntid.x;
	mad.lo.s32 	%r4, %r2, %r3, %r1;
	st.local.u32 	[%rd2], %r4;
	mov.u64 	%rd3, $str;
	cvta.global.u64 	%rd4, %rd3;
	{ // callseq 0, 0
	.param .b64 param0;
	st.param.b64 	[param0], %rd4;
	.param .b64 param1;
	st.param.b64 	[param1], %rd1;
	.param .b32 retval0;
	call.uni (retval0), 
	vprintf, 
	(
	param0, 
	param1
	);
	ld.param.b32 	%r5, [retval0];
	} // callseq 0
	ret;

}


// ===== COMPILED SASS (sm_100) =====

	.target	sm_100

	.elftype	@"ET_EXEC"


//--------------------- .note.nv.tkinfo           --------------------------
	.section	.note.nv.tkinfo,"",@"SHT_NOTE"
	.sectionflags	@"SHF_NOTE_NV_TKINFO"
	.tkinfo
        /*0018*/ 	.word	0x00000002
        /*0030*/ 	.string	""
        /*0030*/ 	.string	"ptxas"
        /*0030*/ 	.string	"Cuda compilation tools, release 13.0, V13.0.88"
        /*0030*/ 	.string	"Build cuda_13.0.r13.0/compiler.36424714_0"
        /*0030*/ 	.string	"-arch sm_100 -m 64 "



//--------------------- .note.nv.cuinfo           --------------------------
	.section	.note.nv.cuinfo,"",@"SHT_NOTE"
	.sectionflags	@"SHF_NOTE_NV_CUINFO"
        /*0018*/ 	.short	0x0002
        /*001a*/ 	.short	0x0064
        /*001c*/ 	.short	0x0082
	.zero		2


//--------------------- .nv.info                  --------------------------
	.section	.nv.info,"",@"SHT_CUDA_INFO"
	.align	4


	//----- nvinfo : EIATTR_REGCOUNT
	.align		4
        /*0000*/ 	.byte	0x04, 0x2f
        /*0002*/ 	.short	(.L_2 - .L_1)
	.align		4
.L_1:
        /*0004*/ 	.word	index@(_Z10helloWorldv)
        /*0008*/ 	.word	0x00000018


	//----- nvinfo : EIATTR_FRAME_SIZE
	.align		4
.L_2:
        /*000c*/ 	.byte	0x04, 0x11
        /*000e*/ 	.short	(.L_4 - .L_3)
	.align		4
.L_3:
        /*0010*/ 	.word	index@(_Z10helloWorldv)
        /*0014*/ 	.word	0x00000008


	//----- nvinfo : EIATTR_MIN_STACK_SIZE
	.align		4
.L_4:
        /*0018*/ 	.byte	0x04, 0x12
        /*001a*/ 	.short	(.L_6 - .L_5)
	.align		4
.L_5:
        /*001c*/ 	.word	index@(_Z10helloWorldv)
        /*0020*/ 	.word	0x00000008
.L_6:


//--------------------- .nv.compat                --------------------------
	.section	.nv.compat,"",@"SHT_CUDA_COMPAT_INFO"
	.align	4
        /*0000*/ 	.byte	0x02, 0x09, 0x00, 0x00, 0x02, 0x02, 0x01, 0x00, 0x02, 0x05, 0x05, 0x00, 0x03, 0x07, 0x01, 0x01
        /*0010*/ 	.byte	0x02, 0x03, 0x00, 0x00, 0x02, 0x06, 0x01, 0x00, 0x04, 0x0b, 0x08, 0x00, 0x09, 0x00, 0x00, 0x00
        /*0020*/ 	.byte	0x00, 0x00, 0x00, 0x00


//--------------------- .nv.info._Z10helloWorldv  --------------------------
	.section	.nv.info._Z10helloWorldv,"",@"SHT_CUDA_INFO"
	.sectionflags	@""
	.align	4


	//----- nvinfo : EIATTR_CUDA_API_VERSION
	.align		4
        /*0000*/ 	.byte	0x04, 0x37
        /*0002*/ 	.short	(.L_8 - .L_7)
.L_7:
        /*0004*/ 	.word	0x00000082


	//----- nvinfo : EIATTR_SPARSE_MMA_MASK
	.align		4
.L_8:
        /*0008*/ 	.byte	0x03, 0x50
        /*000a*/ 	.short	0x0000


	//----- nvinfo : EIATTR_MAXREG_COUNT
	.align		4
        /*000c*/ 	.byte	0x03, 0x1b
        /*000e*/ 	.short	0x00ff


	//----- nvinfo : EIATTR_EXTERNS
	.align		4
        /*0010*/ 	.byte	0x04, 0x0f
        /*0012*/ 	.short	(.L_10 - .L_9)


	//   ....[0]....
	.align		4
.L_9:
        /*0014*/ 	.word	index@(vprintf)


	//----- nvinfo : EIATTR_MERCURY_ISA_VERSION
	.align		4
.L_10:
        /*0018*/ 	.byte	0x03, 0x5f
        /*001a*/ 	.short	0x0101


	//----- nvinfo : EIATTR_VRC_CTA_INIT_COUNT
	.align		4
        /*001c*/ 	.byte	0x02, 0x4a
	.zero		1
	.zero		1


	//----- nvinfo : EIATTR_SYSCALL_OFFSETS
	.align		4
        /*0020*/ 	.byte	0x04, 0x46
        /*0022*/ 	.short	(.L_12 - .L_11)


	//   ....[0]....
.L_11:
        /*0024*/ 	.word	0x00000110


	//----- nvinfo : EIATTR_EXIT_INSTR_OFFSETS
	.align		4
.L_12:
        /*0028*/ 	.byte	0x04, 0x1c
        /*002a*/ 	.short	(.L_14 - .L_13)


	//   ....[0]....
.L_13:
        /*002c*/ 	.word	0x00000120


	//----- nvinfo : EIATTR_SW_WAR
	.align		4
.L_14:
        /*0030*/ 	.byte	0x04, 0x36
        /*0032*/ 	.short	(.L_16 - .L_15)
.L_15:
        /*0034*/ 	.word	0x00000008
.L_16:


//--------------------- .nv.callgraph             --------------------------
	.section	.nv.callgraph,"",@"SHT_CUDA_CALLGRAPH"
	.align	4
	.sectionentsize	8
	.align		4
        /*0000*/ 	.word	0x00000000
	.align		4
        /*0004*/ 	.word	0xffffffff
	.align		4
        /*0008*/ 	.word	index@(_Z10helloWorldv)
	.align		4
        /*000c*/ 	.word	index@(vprintf)
	.align		4
        /*0010*/ 	.word	0x00000000
	.align		4
        /*0014*/ 	.word	0xfffffffe
	.align		4
        /*0018*/ 	.word	0x00000000
	.align		4
        /*001c*/ 	.word	0xfffffffd
	.align		4
        /*0020*/ 	.word	0x00000000
	.align		4
        /*0024*/ 	.word	0xfffffffc


//--------------------- .nv.constant4             --------------------------
	.section	.nv.constant4,"a",@progbits
	.align	8
	.align		8
.nv.constant4:
        /*0000*/ 	.dword	vprintf
	.align		8
        /*0008*/ 	.dword	$str


//--------------------- .text._Z10helloWorldv     --------------------------
	.section	.text._Z10helloWorldv,"ax",@progbits
	.align	128
        .global         _Z10helloWorldv
        .type           _Z10helloWorldv,@function
        .size           _Z10helloWorldv,(.L_x_2 - _Z10helloWorldv)
        .other          _Z10helloWorldv,@"STO_CUDA_ENTRY STV_DEFAULT"
_Z10helloWorldv:
.text._Z10helloWorldv:
[----:B------:R-:W0:Y:S01]  /*0000*/  LDC R1, c[0x0][0x37c] ;  /* 0x0000df00ff017b82 */ /* 0x000e220000000800 */
[----:B------:R-:W1:Y:S01]  /*0010*/  S2R R0, SR_TID.X ;  /* 0x0000000000007919 */ /* 0x000e620000002100 */
[----:B------:R-:W2:Y:S06]  /*0020*/  LDCU UR5, c[0x0][0x2fc] ;  /* 0x00005f80ff0577ac */ /* 0x000eac0008000800 */
[----:B------:R-:W1:Y:S01]  /*0030*/  S2UR UR6, SR_CTAID.X ;  /* 0x00000000000679c3 */ /* 0x000e620000002500 */
[----:B------:R-:W-:Y:S01]  /*0040*/  MOV R2, 0x0 ;  /* 0x0000000000027802 */ /* 0x000fe20000000f00 */
[----:B0-----:R-:W-:Y:S01]  /*0050*/  VIADD R1, R1, 0xfffffff8 ;  /* 0xfffffff801017836 */ /* 0x001fe20000000000 */
[----:B------:R-:W0:Y:S05]  /*0060*/  LDCU UR4, c[0x0][0x2f8] ;  /* 0x00005f00ff0477ac */ /* 0x000e2a0008000800 */
[----:B------:R-:W1:Y:S01]  /*0070*/  LDC R3, c[0x0][0x360] ;  /* 0x0000d800ff037b82 */ /* 0x000e620000000800 */
[----:B0-----:R-:W-:-:S05]  /*0080*/  IADD3 R6, P0, PT, R1, UR4, RZ ;  /* 0x0000000401067c10 */ /* 0x001fca000ff1e0ff */
[----:B--2---:R-:W-:Y:S02]  /*0090*/  IMAD.X R7, RZ, RZ, UR5, P0 ;  /* 0x00000005ff077e24 */ /* 0x004fe400080e06ff */
[----:B-1----:R-:W-:Y:S01]  /*00a0*/  IMAD R0, R3, UR6, R0 ;  /* 0x0000000603007c24 */ /* 0x002fe2000f8e0200 */
[----:B------:R-:W0:Y:S01]  /*00b0*/  LDCU.64 UR6, c[0x4][0x8] ;  /* 0x01000100ff0677ac */ /* 0x000e220008000a00 */
[----:B------:R-:W1:Y:S03]  /*00c0*/  LDC.64 R2, c[0x4][R2] ;  /* 0x0100000002027b82 */ /* 0x000e660000000a00 */
[----:B------:R2:W-:Y:S01]  /*00d0*/  STL [R1], R0 ;  /* 0x0000000001007387 */ /* 0x0005e20000100800 */
[----:B0-----:R-:W-:Y:S01]  /*00e0*/  IMAD.U32 R4, RZ, RZ, UR6 ;  /* 0x00000006ff047e24 */ /* 0x001fe2000f8e00ff */
[----:B--2---:R-:W-:-:S07]  /*00f0*/  MOV R5, UR7 ;  /* 0x0000000700057c02 */ /* 0x004fce0008000f00 */
[----:B------:R-:W-:-:S07]  /*0100*/  LEPC R20, `(.L_x_0) ;  /* 0x000000001014794e */ /* 0x000fce0000000000 */
[----:B-1----:R-:W-:Y:S05]  /*0110*/  CALL.ABS.NOINC R2 ;  /* 0x0000000002007343 */ /* 0x002fea0003c00000 */
.L_x_0:
[----:B------:R-:W-:Y:S05]  /*0120*/  EXIT ;  /* 0x000000000000794d */ /* 0x000fea0003800000 */
.L_x_1:
[----:B------:R-:W-:-:S00]  /*0130*/  BRA `(.L_x_1) ;  /* 0xfffffffc00fc7947 */ /* 0x000fc0000383ffff */
[----:B------:R-:W-:-:S00]  /*0140*/  NOP ;  /* 0x0000000000007918 */ /* 0x000fc00000000000 */
        /* <DEDUP_REMOVED lines=11> */
.L_x_2:


//--------------------- .nv.global.init           --------------------------
	.section	.nv.global.init,"aw",@progbits
.nv.global.init:
	.type		$str,@object
	.size		$str,(.L_0 - $str)
$str:
        /*0000*/ 	.byte	0x48, 0x65, 0x6c, 0x6c, 0x6f, 0x2c, 0x20, 0x57, 0x6f, 0x72, 0x6c, 0x64, 0x21, 0x20, 0x54, 0x68
        /*0010*/ 	.byte	0x72, 0x65, 0x61, 0x64, 0x20, 0x25, 0x64, 0x0a, 0x00
.L_0:


//--------------------- .nv.shared.reserved.0     --------------------------
	.section	.nv.shared.reserved.0,"aw",@nobits
	.weak		__nv_reservedSMEM_offset_0_alias
	.size		__nv_reservedSMEM_offset_0_alias, 0, 64
	.other		__nv_reservedSMEM_offset_0_alias,@"STO_CUDA_RESERVED_SHARED STV_DEFAULT"
__nv_reservedSMEM_offset_0_alias:
	.zero		0
	.zero		64


//--------------------- .nv.constant0._Z10helloWorldv --------------------------
	.section	.nv.constant0._Z10helloWorldv,"a",@progbits
	.sectionflags	@""
	.align	4
.nv.constant0._Z10helloWorldv:
	.zero		896


//--------------------- SYMBOLS --------------------------

	.type		.nv.reservedSmem.offset0,@object
	.size		.nv.reservedSmem.offset0,0x4
	.type		vprintf,@function
